//
// Generated by NVIDIA NVVM Compiler
//
// Compiler Build ID: CL-36424714
// Cuda compilation tools, release 13.0, V13.0.88
// Based on NVVM 20.0.0
//

.version 9.0
.target sm_100
.address_size 64

	// .globl	_Z10conv2D_gpuPKfPfiiS0_ii

.visible .entry _Z10conv2D_gpuPKfPfiiS0_ii(
	.param .u64 .ptr .align 1 _Z10conv2D_gpuPKfPfiiS0_ii_param_0,
	.param .u64 .ptr .align 1 _Z10conv2D_gpuPKfPfiiS0_ii_param_1,
	.param .u32 _Z10conv2D_gpuPKfPfiiS0_ii_param_2,
	.param .u32 _Z10conv2D_gpuPKfPfiiS0_ii_param_3,
	.param .u64 .ptr .align 1 _Z10conv2D_gpuPKfPfiiS0_ii_param_4,
	.param .u32 _Z10conv2D_gpuPKfPfiiS0_ii_param_5,
	.param .u32 _Z10conv2D_gpuPKfPfiiS0_ii_param_6
)
{
	.reg .pred 	%p<92>;
	.reg .b32 	%r<70>;
	.reg .b32 	%f<101>;
	.reg .b64 	%rd<40>;

	ld.param.u64 	%rd9, [_Z10conv2D_gpuPKfPfiiS0_ii_param_0];
	ld.param.u64 	%rd8, [_Z10conv2D_gpuPKfPfiiS0_ii_param_1];
	ld.param.u32 	%r24, [_Z10conv2D_gpuPKfPfiiS0_ii_param_2];
	ld.param.u32 	%r28, [_Z10conv2D_gpuPKfPfiiS0_ii_param_3];
	ld.param.u64 	%rd10, [_Z10conv2D_gpuPKfPfiiS0_ii_param_4];
	ld.param.u32 	%r26, [_Z10conv2D_gpuPKfPfiiS0_ii_param_5];
	ld.param.u32 	%r27, [_Z10conv2D_gpuPKfPfiiS0_ii_param_6];
	cvta.to.global.u64 	%rd1, %rd10;
	cvta.to.global.u64 	%rd2, %rd9;
	mov.u32 	%r29, %ctaid.x;
	mov.u32 	%r30, %ntid.x;
	mov.u32 	%r31, %tid.x;
	mad.lo.s32 	%r1, %r29, %r30, %r31;
	mov.u32 	%r32, %ctaid.y;
	mov.u32 	%r33, %ntid.y;
	mov.u32 	%r34, %tid.y;
	mad.lo.s32 	%r35, %r32, %r33, %r34;
	setp.ge.s32 	%p2, %r1, %r24;
	setp.ge.s32 	%p3, %r35, %r28;
	or.pred  	%p4, %p2, %p3;
	mov.f32 	%f79, 0f00000000;
	@%p4 bra 	$L__BB0_46;
	setp.lt.s32 	%p5, %r27, 1;
	@%p5 bra 	$L__BB0_45;
	shr.u32 	%r36, %r26, 31;
	add.s32 	%r37, %r26, %r36;
	shr.s32 	%r38, %r37, 1;
	setp.lt.s32 	%p6, %r26, 1;
	sub.s32 	%r3, %r1, %r38;
	@%p6 bra 	$L__BB0_45;
	and.b32  	%r4, %r26, 7;
	and.b32  	%r5, %r26, 3;
	and.b32  	%r6, %r26, 2147483640;
	and.b32  	%r7, %r26, 1;
	shr.u32 	%r40, %r27, 1;
	sub.s32 	%r8, %r35, %r40;
	mov.f32 	%f79, 0f00000000;
	mov.b32 	%r65, 0;
$L__BB0_4:
	setp.lt.u32 	%p7, %r26, 8;
	add.s32 	%r42, %r8, %r65;
	setp.gt.s32 	%p8, %r42, -1;
	setp.lt.s32 	%p9, %r42, %r28;
	and.pred  	%p1, %p8, %p9;
	mul.lo.s32 	%r10, %r42, %r24;
	mul.lo.s32 	%r11, %r65, %r26;
	mov.b32 	%r68, 0;
	@%p7 bra 	$L__BB0_23;
	mov.b32 	%r66, 0;
	cvt.u64.u32 	%rd14, %r11;
$L__BB0_6:
	.pragma "nounroll";
	add.s32 	%r13, %r3, %r66;
	setp.gt.s32 	%p10, %r13, -1;
	setp.lt.s32 	%p11, %r13, %r24;
	and.pred  	%p12, %p10, %p11;
	and.pred  	%p13, %p12, %p1;
	add.s32 	%r44, %r13, %r10;
	mul.wide.s32 	%rd11, %r44, 4;
	add.s64 	%rd3, %rd2, %rd11;
	not.pred 	%p14, %p13;
	@%p14 bra 	$L__BB0_8;
	ld.global.f32 	%f44, [%rd3];
	add.s32 	%r45, %r66, %r11;
	mul.wide.u32 	%rd12, %r45, 4;
	add.s64 	%rd13, %rd1, %rd12;
	ld.global.f32 	%f45, [%rd13];
	fma.rn.f32 	%f79, %f44, %f45, %f79;
$L__BB0_8:
	add.s32 	%r46, %r13, 1;
	setp.gt.s32 	%p15, %r46, -1;
	setp.lt.s32 	%p16, %r46, %r24;
	and.pred  	%p17, %p15, %p16;
	and.pred  	%p18, %p17, %p1;
	cvt.u64.u32 	%rd15, %r66;
	add.s64 	%rd16, %rd15, %rd14;
	shl.b64 	%rd17, %rd16, 2;
	add.s64 	%rd4, %rd1, %rd17;
	not.pred 	%p19, %p18;
	@%p19 bra 	$L__BB0_10;
	ld.global.f32 	%f46, [%rd3+4];
	ld.global.f32 	%f47, [%rd4+4];
	fma.rn.f32 	%f79, %f46, %f47, %f79;
$L__BB0_10:
	add.s32 	%r47, %r13, 2;
	setp.gt.s32 	%p20, %r47, -1;
	setp.lt.s32 	%p21, %r47, %r24;
	and.pred  	%p22, %p20, %p21;
	and.pred  	%p23, %p22, %p1;
	not.pred 	%p24, %p23;
	@%p24 bra 	$L__BB0_12;
	ld.global.f32 	%f48, [%rd3+8];
	ld.global.f32 	%f49, [%rd4+8];
	fma.rn.f32 	%f79, %f48, %f49, %f79;
$L__BB0_12:
	add.s32 	%r48, %r13, 3;
	setp.gt.s32 	%p25, %r48, -1;
	setp.lt.s32 	%p26, %r48, %r24;
	and.pred  	%p27, %p25, %p26;
	and.pred  	%p28, %p27, %p1;
	not.pred 	%p29, %p28;
	@%p29 bra 	$L__BB0_14;
	ld.global.f32 	%f50, [%rd3+12];
	ld.global.f32 	%f51, [%rd4+12];
	fma.rn.f32 	%f79, %f50, %f51, %f79;
$L__BB0_14:
	add.s32 	%r49, %r13, 4;
	setp.gt.s32 	%p30, %r49, -1;
	setp.lt.s32 	%p31, %r49, %r24;
	and.pred  	%p32, %p30, %p31;
	and.pred  	%p33, %p32, %p1;
	not.pred 	%p34, %p33;
	@%p34 bra 	$L__BB0_16;
	ld.global.f32 	%f52, [%rd3+16];
	ld.global.f32 	%f53, [%rd4+16];
	fma.rn.f32 	%f79, %f52, %f53, %f79;
$L__BB0_16:
	add.s32 	%r50, %r13, 5;
	setp.gt.s32 	%p35, %r50, -1;
	setp.lt.s32 	%p36, %r50, %r24;
	and.pred  	%p37, %p35, %p36;
	and.pred  	%p38, %p37, %p1;
	not.pred 	%p39, %p38;
	@%p39 bra 	$L__BB0_18;
	ld.global.f32 	%f54, [%rd3+20];
	ld.global.f32 	%f55, [%rd4+20];
	fma.rn.f32 	%f79, %f54, %f55, %f79;
$L__BB0_18:
	add.s32 	%r51, %r13, 6;
	setp.gt.s32 	%p40, %r51, -1;
	setp.lt.s32 	%p41, %r51, %r24;
	and.pred  	%p42, %p40, %p41;
	and.pred  	%p43, %p42, %p1;
	not.pred 	%p44, %p43;
	@%p44 bra 	$L__BB0_20;
	ld.global.f32 	%f56, [%rd3+24];
	ld.global.f32 	%f57, [%rd4+24];
	fma.rn.f32 	%f79, %f56, %f57, %f79;
$L__BB0_20:
	add.s32 	%r52, %r13, 7;
	setp.gt.s32 	%p45, %r52, -1;
	setp.lt.s32 	%p46, %r52, %r24;
	and.pred  	%p47, %p45, %p46;
	and.pred  	%p48, %p47, %p1;
	not.pred 	%p49, %p48;
	@%p49 bra 	$L__BB0_22;
	ld.global.f32 	%f58, [%rd3+28];
	ld.global.f32 	%f59, [%rd4+28];
	fma.rn.f32 	%f79, %f58, %f59, %f79;
$L__BB0_22:
	add.s32 	%r66, %r66, 8;
	setp.ne.s32 	%p50, %r66, %r6;
	mov.u32 	%r68, %r6;
	@%p50 bra 	$L__BB0_6;
$L__BB0_23:
	setp.eq.s32 	%p51, %r4, 0;
	@%p51 bra 	$L__BB0_44;
	add.s32 	%r53, %r4, -1;
	setp.lt.u32 	%p52, %r53, 3;
	@%p52 bra 	$L__BB0_34;
	add.s32 	%r16, %r3, %r68;
	setp.gt.s32 	%p53, %r16, -1;
	setp.lt.s32 	%p54, %r16, %r24;
	and.pred  	%p55, %p53, %p54;
	and.pred  	%p56, %p55, %p1;
	add.s32 	%r54, %r16, %r10;
	mul.wide.s32 	%rd18, %r54, 4;
	add.s64 	%rd5, %rd2, %rd18;
	not.pred 	%p57, %p56;
	@%p57 bra 	$L__BB0_27;
	ld.global.f32 	%f61, [%rd5];
	add.s32 	%r55, %r68, %r11;
	mul.wide.u32 	%rd19, %r55, 4;
	add.s64 	%rd20, %rd1, %rd19;
	ld.global.f32 	%f62, [%rd20];
	fma.rn.f32 	%f79, %f61, %f62, %f79;
$L__BB0_27:
	add.s32 	%r56, %r16, 1;
	setp.gt.s32 	%p58, %r56, -1;
	setp.lt.s32 	%p59, %r56, %r24;
	and.pred  	%p60, %p58, %p59;
	and.pred  	%p61, %p60, %p1;
	cvt.u64.u32 	%rd21, %r11;
	cvt.u64.u32 	%rd22, %r68;
	add.s64 	%rd23, %rd22, %rd21;
	shl.b64 	%rd24, %rd23, 2;
	add.s64 	%rd6, %rd1, %rd24;
	not.pred 	%p62, %p61;
	@%p62 bra 	$L__BB0_29;
	ld.global.f32 	%f63, [%rd5+4];
	ld.global.f32 	%f64, [%rd6+4];
	fma.rn.f32 	%f79, %f63, %f64, %f79;
$L__BB0_29:
	add.s32 	%r57, %r16, 2;
	setp.gt.s32 	%p63, %r57, -1;
	setp.lt.s32 	%p64, %r57, %r24;
	and.pred  	%p65, %p63, %p64;
	and.pred  	%p66, %p65, %p1;
	not.pred 	%p67, %p66;
	@%p67 bra 	$L__BB0_31;
	ld.global.f32 	%f65, [%rd5+8];
	ld.global.f32 	%f66, [%rd6+8];
	fma.rn.f32 	%f79, %f65, %f66, %f79;
$L__BB0_31:
	add.s32 	%r58, %r16, 3;
	setp.gt.s32 	%p68, %r58, -1;
	setp.lt.s32 	%p69, %r58, %r24;
	and.pred  	%p70, %p68, %p69;
	and.pred  	%p71, %p70, %p1;
	not.pred 	%p72, %p71;
	@%p72 bra 	$L__BB0_33;
	ld.global.f32 	%f67, [%rd5+12];
	ld.global.f32 	%f68, [%rd6+12];
	fma.rn.f32 	%f79, %f67, %f68, %f79;
$L__BB0_33:
	add.s32 	%r68, %r68, 4;
$L__BB0_34:
	setp.eq.s32 	%p73, %r5, 0;
	@%p73 bra 	$L__BB0_44;
	setp.eq.s32 	%p74, %r5, 1;
	@%p74 bra 	$L__BB0_41;
	add.s32 	%r19, %r3, %r68;
	setp.gt.s32 	%p75, %r19, -1;
	setp.lt.s32 	%p76, %r19, %r24;
	and.pred  	%p77, %p75, %p76;
	and.pred  	%p78, %p77, %p1;
	add.s32 	%r59, %r19, %r10;
	mul.wide.s32 	%rd25, %r59, 4;
	add.s64 	%rd7, %rd2, %rd25;
	not.pred 	%p79, %p78;
	@%p79 bra 	$L__BB0_38;
	ld.global.f32 	%f70, [%rd7];
	add.s32 	%r60, %r68, %r11;
	mul.wide.u32 	%rd26, %r60, 4;
	add.s64 	%rd27, %rd1, %rd26;
	ld.global.f32 	%f71, [%rd27];
	fma.rn.f32 	%f79, %f70, %f71, %f79;
$L__BB0_38:
	add.s32 	%r61, %r19, 1;
	setp.gt.s32 	%p80, %r61, -1;
	setp.lt.s32 	%p81, %r61, %r24;
	and.pred  	%p82, %p80, %p81;
	and.pred  	%p83, %p82, %p1;
	not.pred 	%p84, %p83;
	@%p84 bra 	$L__BB0_40;
	ld.global.f32 	%f72, [%rd7+4];
	cvt.u64.u32 	%rd28, %r11;
	cvt.u64.u32 	%rd29, %r68;
	add.s64 	%rd30, %rd29, %rd28;
	shl.b64 	%rd31, %rd30, 2;
	add.s64 	%rd32, %rd1, %rd31;
	ld.global.f32 	%f73, [%rd32+4];
	fma.rn.f32 	%f79, %f72, %f73, %f79;
$L__BB0_40:
	add.s32 	%r68, %r68, 2;
$L__BB0_41:
	setp.eq.s32 	%p85, %r7, 0;
	@%p85 bra 	$L__BB0_44;
	add.s32 	%r22, %r3, %r68;
	setp.gt.s32 	%p86, %r22, -1;
	setp.lt.s32 	%p87, %r22, %r24;
	and.pred  	%p88, %p86, %p87;
	and.pred  	%p89, %p88, %p1;
	not.pred 	%p90, %p89;
	@%p90 bra 	$L__BB0_44;
	add.s32 	%r62, %r22, %r10;
	mul.wide.s32 	%rd33, %r62, 4;
	add.s64 	%rd34, %rd2, %rd33;
	ld.global.f32 	%f74, [%rd34];
	add.s32 	%r63, %r68, %r11;
	mul.wide.u32 	%rd35, %r63, 4;
	add.s64 	%rd36, %rd1, %rd35;
	ld.global.f32 	%f75, [%rd36];
	fma.rn.f32 	%f79, %f74, %f75, %f79;
$L__BB0_44:
	add.s32 	%r65, %r65, 1;
	setp.ne.s32 	%p91, %r65, %r27;
	@%p91 bra 	$L__BB0_4;
$L__BB0_45:
	mad.lo.s32 	%r64, %r24, %r35, %r1;
	cvta.to.global.u64 	%rd37, %rd8;
	mul.wide.s32 	%rd38, %r64, 4;
	add.s64 	%rd39, %rd37, %rd38;
	st.global.f32 	[%rd39], %f79;
$L__BB0_46:
	ret;

}


// ===== COMPILED SASS (sm_100) =====

	.target	sm_100

	.elftype	@"ET_EXEC"


//--------------------- .note.nv.tkinfo           --------------------------
	.section	.note.nv.tkinfo,"",@"SHT_NOTE"
	.sectionflags	@"SHF_NOTE_NV_TKINFO"
	.tkinfo
        /*0018*/ 	.word	0x00000002
        /*0030*/ 	.string	""
        /*0030*/ 	.string	"ptxas"
        /*0030*/ 	.string	"Cuda compilation tools, release 13.0, V13.0.88"
        /*0030*/ 	.string	"Build cuda_13.0.r13.0/compiler.36424714_0"
        /*0030*/ 	.string	"-arch sm_100 -m 64 "



//--------------------- .note.nv.cuinfo           --------------------------
	.section	.note.nv.cuinfo,"",@"SHT_NOTE"
	.sectionflags	@"SHF_NOTE_NV_CUINFO"
        /*0018*/ 	.short	0x0002
        /*001a*/ 	.short	0x0064
        /*001c*/ 	.short	0x0082
	.zero		2


//--------------------- .nv.info                  --------------------------
	.section	.nv.info,"",@"SHT_CUDA_INFO"
	.align	4


	//----- nvinfo : EIATTR_REGCOUNT
	.align		4
        /*0000*/ 	.byte	0x04, 0x2f
        /*0002*/ 	.short	(.L_1 - .L_0)
	.align		4
.L_0:
        /*0004*/ 	.word	index@(_Z10conv2D_gpuPKfPfiiS0_ii)
        /*0008*/ 	.word	0x0000001e


	//----- nvinfo : EIATTR_FRAME_SIZE
	.align		4
.L_1:
        /*000c*/ 	.byte	0x04, 0x11
        /*000e*/ 	.short	(.L_3 - .L_2)
	.align		4
.L_2:
        /*0010*/ 	.word	index@(_Z10conv2D_gpuPKfPfiiS0_ii)
        /*0014*/ 	.word	0x00000000


	//----- nvinfo : EIATTR_MIN_STACK_SIZE
	.align		4
.L_3:
        /*0018*/ 	.byte	0x04, 0x12
        /*001a*/ 	.short	(.L_5 - .L_4)
	.align		4
.L_4:
        /*001c*/ 	.word	index@(_Z10conv2D_gpuPKfPfiiS0_ii)
        /*0020*/ 	.word	0x00000000
.L_5:


//--------------------- .nv.compat                --------------------------
	.section	.nv.compat,"",@"SHT_CUDA_COMPAT_INFO"
	.align	4
        /*0000*/ 	.byte	0x02, 0x09, 0x00, 0x00, 0x02, 0x02, 0x01, 0x00, 0x02, 0x05, 0x05, 0x00, 0x03, 0x07, 0x01, 0x01
        /*0010*/ 	.byte	0x02, 0x03, 0x00, 0x00, 0x02, 0x06, 0x01, 0x00, 0x04, 0x0b, 0x08, 0x00, 0x09, 0x00, 0x00, 0x00
        /*0020*/ 	.byte	0x00, 0x00, 0x00, 0x00


//--------------------- .nv.info._Z10conv2D_gpuPKfPfiiS0_ii --------------------------
	.section	.nv.info._Z10conv2D_gpuPKfPfiiS0_ii,"",@"SHT_CUDA_INFO"
	.sectionflags	@""
	.align	4


	//----- nvinfo : EIATTR_CUDA_API_VERSION
	.align		4
        /*0000*/ 	.byte	0x04, 0x37
        /*0002*/ 	.short	(.L_7 - .L_6)
.L_6:
        /*0004*/ 	.word	0x00000082


	//----- nvinfo : EIATTR_KPARAM_INFO
	.align		4
.L_7:
        /*0008*/ 	.byte	0x04, 0x17
        /*000a*/ 	.short	(.L_9 - .L_8)
.L_8:
        /*000c*/ 	.word	0x00000000
        /*0010*/ 	.short	0x0006
        /*0012*/ 	.short	0x0024
        /*0014*/ 	.byte	0x00, 0xf0, 0x11, 0x00


	//----- nvinfo : EIATTR_KPARAM_INFO
	.align		4
.L_9:
        /*0018*/ 	.byte	0x04, 0x17
        /*001a*/ 	.short	(.L_11 - .L_10)
.L_10:
        /*001c*/ 	.word	0x00000000
        /*0020*/ 	.short	0x0005
        /*0022*/ 	.short	0x0020
        /*0024*/ 	.byte	0x00, 0xf0, 0x11, 0x00


	//----- nvinfo : EIATTR_KPARAM_INFO
	.align		4
.L_11:
        /*0028*/ 	.byte	0x04, 0x17
        /*002a*/ 	.short	(.L_13 - .L_12)
.L_12:
        /*002c*/ 	.word	0x00000000
        /*0030*/ 	.short	0x0004
        /*0032*/ 	.short	0x0018
        /*0034*/ 	.byte	0x00, 0xf5, 0x21, 0x00


	//----- nvinfo : EIATTR_KPARAM_INFO
	.align		4
.L_13:
        /*0038*/ 	.byte	0x04, 0x17
        /*003a*/ 	.short	(.L_15 - .L_14)
.L_14:
        /*003c*/ 	.word	0x00000000
        /*0040*/ 	.short	0x0003
        /*0042*/ 	.short	0x0014
        /*0044*/ 	.byte	0x00, 0xf0, 0x11, 0x00


	//----- nvinfo : EIATTR_KPARAM_INFO
	.align		4
.L_15:
        /*0048*/ 	.byte	0x04, 0x17
        /*004a*/ 	.short	(.L_17 - .L_16)
.L_16:
        /*004c*/ 	.word	0x00000000
        /*0050*/ 	.short	0x0002
        /*0052*/ 	.short	0x0010
        /*0054*/ 	.byte	0x00, 0xf0, 0x11, 0x00


	//----- nvinfo : EIATTR_KPARAM_INFO
	.align		4
.L_17:
        /*0058*/ 	.byte	0x04, 0x17
        /*005a*/ 	.short	(.L_19 - .L_18)
.L_18:
        /*005c*/ 	.word	0x00000000
        /*0060*/ 	.short	0x0001
        /*0062*/ 	.short	0x0008
        /*0064*/ 	.byte	0x00, 0xf5, 0x21, 0x00


	//----- nvinfo : EIATTR_KPARAM_INFO
	.align		4
.L_19:
        /*0068*/ 	.byte	0x04, 0x17
        /*006a*/ 	.short	(.L_21 - .L_20)
.L_20:
        /*006c*/ 	.word	0x00000000
        /*0070*/ 	.short	0x0000
        /*0072*/ 	.short	0x0000
        /*0074*/ 	.byte	0x00, 0xf5, 0x21, 0x00


	//----- nvinfo : EIATTR_SPARSE_MMA_MASK
	.align		4
.L_21:
        /*0078*/ 	.byte	0x03, 0x50
        /*007a*/ 	.short	0x0000


	//----- nvinfo : EIATTR_MAXREG_COUNT
	.align		4
        /*007c*/ 	.byte	0x03, 0x1b
        /*007e*/ 	.short	0x00ff


	//----- nvinfo : EIATTR_MERCURY_ISA_VERSION
	.align		4
        /*0080*/ 	.byte	0x03, 0x5f
        /*0082*/ 	.short	0x0101


	//----- nvinfo : EIATTR_VRC_CTA_INIT_COUNT
	.align		4
        /*0084*/ 	.byte	0x02, 0x4a
	.zero		1
	.zero		1


	//----- nvinfo : EIATTR_EXIT_INSTR_OFFSETS
	.align		4
        /*0088*/ 	.byte	0x04, 0x1c
        /*008a*/ 	.short	(.L_23 - .L_22)


	//   ....[0]....
.L_22:
        /*008c*/ 	.word	0x000000c0


	//   ....[1]....
        /*0090*/ 	.word	0x00000da0


	//----- nvinfo : EIATTR_CRS_STACK_SIZE
	.align		4
.L_23:
        /*0094*/ 	.byte	0x04, 0x1e
        /*0096*/ 	.short	(.L_25 - .L_24)
.L_24:
        /*0098*/ 	.word	0x00000000


	//----- nvinfo : EIATTR_CBANK_PARAM_SIZE
	.align		4
.L_25:
        /*009c*/ 	.byte	0x03, 0x19
        /*009e*/ 	.short	0x0028


	//----- nvinfo : EIATTR_PARAM_CBANK
	.align		4
        /*00a0*/ 	.byte	0x04, 0x0a
        /*00a2*/ 	.short	(.L_27 - .L_26)
	.align		4
.L_26:
        /*00a4*/ 	.word	index@(.nv.constant0._Z10conv2D_gpuPKfPfiiS0_ii)
        /*00a8*/ 	.short	0x0380
        /*00aa*/ 	.short	0x0028


	//----- nvinfo : EIATTR_SW_WAR
	.align		4
.L_27:
        /*00ac*/ 	.byte	0x04, 0x36
        /*00ae*/ 	.short	(.L_29 - .L_28)
.L_28:
        /*00b0*/ 	.word	0x00000008
.L_29:


//--------------------- .nv.callgraph             --------------------------
	.section	.nv.callgraph,"",@"SHT_CUDA_CALLGRAPH"
	.align	4
	.sectionentsize	8
	.align		4
        /*0000*/ 	.word	0x00000000
	.align		4
        /*0004*/ 	.word	0xffffffff
	.align		4
        /*0008*/ 	.word	0x00000000
	.align		4
        /*000c*/ 	.word	0xfffffffe
	.align		4
        /*0010*/ 	.word	0x00000000
	.align		4
        /*0014*/ 	.word	0xfffffffd
	.align		4
        /*0018*/ 	.word	0x00000000
	.align		4
        /*001c*/ 	.word	0xfffffffc


//--------------------- .text._Z10conv2D_gpuPKfPfiiS0_ii --------------------------
	.section	.text._Z10conv2D_gpuPKfPfiiS0_ii,"ax",@progbits
	.align	128
        .global         _Z10conv2D_gpuPKfPfiiS0_ii
        .type           _Z10conv2D_gpuPKfPfiiS0_ii,@function
        .size           _Z10conv2D_gpuPKfPfiiS0_ii,(.L_x_9 - _Z10conv2D_gpuPKfPfiiS0_ii)
        .other          _Z10conv2D_gpuPKfPfiiS0_ii,@"STO_CUDA_ENTRY STV_DEFAULT"
_Z10conv2D_gpuPKfPfiiS0_ii:
.text._Z10conv2D_gpuPKfPfiiS0_ii:
[----:B------:R-:W-:Y:S01]  /*0000*/  LDC R1, c[0x0][0x37c] ;  /* 0x0000df00ff017b82 */ /* 0x000fe20000000800 */
[----:B------:R-:W0:Y:S07]  /*0010*/  S2R R5, SR_TID.Y ;  /* 0x0000000000057919 */ /* 0x000e2e0000002200 */
[----:B------:R-:W1:Y:S01]  /*0020*/  LDC R3, c[0x0][0x360] ;  /* 0x0000d800ff037b82 */ /* 0x000e620000000800 */
[----:B------:R-:W2:Y:S01]  /*0030*/  LDCU.64 UR6, c[0x0][0x390] ;  /* 0x00007200ff0677ac */ /* 0x000ea20008000a00 */
[----:B------:R-:W1:Y:S06]  /*0040*/  S2R R2, SR_TID.X ;  /* 0x0000000000027919 */ /* 0x000e6c0000002100 */
[----:B------:R-:W0:Y:S08]  /*0050*/  S2UR UR5, SR_CTAID.Y ;  /* 0x00000000000579c3 */ /* 0x000e300000002600 */
[----:B------:R-:W0:Y:S08]  /*0060*/  LDC R0, c[0x0][0x364] ;  /* 0x0000d900ff007b82 */ /* 0x000e300000000800 */
[----:B------:R-:W1:Y:S01]  /*0070*/  S2UR UR4, SR_CTAID.X ;  /* 0x00000000000479c3 */ /* 0x000e620000002500 */
[----:B0-----:R-:W-:-:S05]  /*0080*/  IMAD R0, R0, UR5, R5 ;  /* 0x0000000500007c24 */ /* 0x001fca000f8e0205 */
[----:B--2---:R-:W-:Y:S01]  /*0090*/  ISETP.GE.AND P0, PT, R0, UR7, PT ;  /* 0x0000000700007c0c */ /* 0x004fe2000bf06270 */
[----:B-1----:R-:W-:-:S05]  /*00a0*/  IMAD R3, R3, UR4, R2 ;  /* 0x0000000403037c24 */ /* 0x002fca000f8e0202 */
[----:B------:R-:W-:-:S13]  /*00b0*/  ISETP.GE.OR P0, PT, R3, UR6, P0 ;  /* 0x0000000603007c0c */ /* 0x000fda0008706670 */
[----:B------:R-:W-:Y:S05]  /*00c0*/  @P0 EXIT ;  /* 0x000000000000094d */ /* 0x000fea0003800000 */
[----:B------:R-:W0:Y:S01]  /*00d0*/  LDCU UR6, c[0x0][0x3a4] ;  /* 0x00007480ff0677ac */ /* 0x000e220008000800 */
[----:B------:R-:W-:Y:S01]  /*00e0*/  IMAD.MOV.U32 R2, RZ, RZ, RZ ;  /* 0x000000ffff027224 */ /* 0x000fe200078e00ff */
[----:B------:R-:W1:Y:S01]  /*00f0*/  LDCU.64 UR10, c[0x0][0x358] ;  /* 0x00006b00ff0a77ac */ /* 0x000e620008000a00 */
[----:B0-----:R-:W-:-:S09]  /*0100*/  UISETP.GE.AND UP0, UPT, UR6, 0x1, UPT ;  /* 0x000000010600788c */ /* 0x001fd2000bf06270 */
[----:B-1----:R-:W-:Y:S05]  /*0110*/  BRA.U !UP0, `(.L_x_0) ;  /* 0x0000000d080c7547 */ /* 0x002fea000b800000 */
[----:B------:R-:W0:Y:S02]  /*0120*/  LDCU UR5, c[0x0][0x3a0] ;  /* 0x00007400ff0577ac */ /* 0x000e240008000800 */
[----:B0-----:R-:W-:-:S09]  /*0130*/  UISETP.GE.AND UP0, UPT, UR5, 0x1, UPT ;  /* 0x000000010500788c */ /* 0x001fd2000bf06270 */
[----:B------:R-:W-:Y:S05]  /*0140*/  BRA.U !UP0, `(.L_x_0) ;  /* 0x0000000d08007547 */ /* 0x000fea000b800000 */
[----:B------:R-:W-:Y:S01]  /*0150*/  ULEA.HI UR4, UR5, UR5, URZ, 0x1 ;  /* 0x0000000505047291 */ /* 0x000fe2000f8f08ff */
[----:B------:R-:W-:Y:S01]  /*0160*/  IMAD.MOV.U32 R2, RZ, RZ, RZ ;  /* 0x000000ffff027224 */ /* 0x000fe200078e00ff */
[----:B------:R-:W-:Y:S02]  /*0170*/  USHF.R.U32.HI UR6, URZ, 0x1, UR6 ;  /* 0x00000001ff067899 */ /* 0x000fe40008011606 */
[----:B------:R-:W-:Y:S02]  /*0180*/  USHF.R.S32.HI UR4, URZ, 0x1, UR4 ;  /* 0x00000001ff047899 */ /* 0x000fe40008011404 */
[----:B------:R-:W-:Y:S02]  /*0190*/  ULOP3.LUT UR7, UR5, 0x7, URZ, 0xc0, !UPT ;  /* 0x0000000705077892 */ /* 0x000fe4000f8ec0ff */
[----:B------:R-:W-:Y:S01]  /*01a0*/  VIADD R18, R0, -UR6 ;  /* 0x8000000600127c36 */ /* 0x000fe20008000000 */
[----:B------:R-:W-:Y:S01]  /*01b0*/  ULOP3.LUT UR8, UR5, 0x3, URZ, 0xc0, !UPT ;  /* 0x0000000305087892 */ /* 0x000fe2000f8ec0ff */
[----:B------:R-:W-:Y:S01]  /*01c0*/  VIADD R4, R3, -UR4 ;  /* 0x8000000403047c36 */ /* 0x000fe20008000000 */
[----:B------:R-:W-:Y:S01]  /*01d0*/  ULOP3.LUT UR5, UR5, 0x7ffffff8, URZ, 0xc0, !UPT ;  /* 0x7ffffff805057892 */ /* 0x000fe2000f8ec0ff */
[----:B------:R-:W-:-:S11]  /*01e0*/  UMOV UR4, URZ ;  /* 0x000000ff00047c82 */ /* 0x000fd60008000000 */
.L_x_7:
[----:B------:R-:W0:Y:S01]  /*01f0*/  LDCU.64 UR12, c[0x0][0x3a0] ;  /* 0x00007400ff0c77ac */ /* 0x000e220008000a00 */
[----:B------:R-:W-:Y:S02]  /*0200*/  VIADD R5, R18, UR4 ;  /* 0x0000000412057c36 */ /* 0x000fe40008000000 */
[----:B------:R-:W-:Y:S01]  /*0210*/  IMAD.MOV.U32 R7, RZ, RZ, RZ ;  /* 0x000000ffff077224 */ /* 0x000fe200078e00ff */
[----:B------:R-:W1:Y:S01]  /*0220*/  LDCU UR6, c[0x0][0x394] ;  /* 0x00007280ff0677ac */ /* 0x000e620008000800 */
[----:B0-----:R-:W-:Y:S02]  /*0230*/  UISETP.GE.U32.AND UP1, UPT, UR12, 0x8, UPT ;  /* 0x000000080c00788c */ /* 0x001fe4000bf26070 */
[----:B------:R-:W-:Y:S01]  /*0240*/  UIMAD UR9, UR4, UR12, URZ ;  /* 0x0000000c040972a4 */ /* 0x000fe2000f8e02ff */
[----:B-1----:R-:W-:Y:S01]  /*0250*/  ISETP.GE.AND P0, PT, R5, UR6, PT ;  /* 0x0000000605007c0c */ /* 0x002fe2000bf06270 */
[----:B------:R-:W-:-:S03]  /*0260*/  UIADD3 UR4, UPT, UPT, UR4, 0x1, URZ ;  /* 0x0000000104047890 */ /* 0x000fc6000fffe0ff */
[----:B------:R-:W-:Y:S01]  /*0270*/  ISETP.GT.AND P0, PT, R5, -0x1, !P0 ;  /* 0xffffffff0500780c */ /* 0x000fe20004704270 */
[----:B------:R-:W-:Y:S01]  /*0280*/  UISETP.NE.AND UP0, UPT, UR4, UR13, UPT ;  /* 0x0000000d0400728c */ /* 0x000fe2000bf05270 */
[----:B------:R-:W-:Y:S11]  /*0290*/  BRA.U !UP1, `(.L_x_1) ;  /* 0x0000000509247547 */ /* 0x000ff6000b800000 */
[----:B------:R-:W0:Y:S01]  /*02a0*/  LDC.64 R6, c[0x0][0x380] ;  /* 0x0000e000ff067b82 */ /* 0x000e220000000a00 */
[----:B------:R-:W-:Y:S01]  /*02b0*/  IMAD.MOV.U32 R15, RZ, RZ, RZ ;  /* 0x000000ffff0f7224 */ /* 0x000fe200078e00ff */
[----:B------:R-:W1:Y:S06]  /*02c0*/  LDCU UR6, c[0x0][0x390] ;  /* 0x00007200ff0677ac */ /* 0x000e6c0008000800 */
[----:B------:R-:W2:Y:S02]  /*02d0*/  LDC.64 R8, c[0x0][0x398] ;  /* 0x0000e600ff087b82 */ /* 0x000ea40000000a00 */
.L_x_2:
[----:B------:R-:W-:Y:S01]  /*02e0*/  IMAD.IADD R14, R4, 0x1, R15 ;  /* 0x00000001040e7824 */ /* 0x000fe200078e020f */
[----:B------:R-:W-:-:S03]  /*02f0*/  IADD3 R19, P2, PT, R15, UR9, RZ ;  /* 0x000000090f137c10 */ /* 0x000fc6000ff5e0ff */
[----:B-1----:R-:W-:Y:S01]  /*0300*/  IMAD R13, R5, UR6, R14 ;  /* 0x00000006050d7c24 */ /* 0x002fe2000f8e020e */
[C---:B------:R-:W-:Y:S01]  /*0310*/  ISETP.GE.AND P3, PT, R14.reuse, UR6, PT ;  /* 0x000000060e007c0c */ /* 0x040fe2000bf66270 */
[----:B------:R-:W-:Y:S01]  /*0320*/  IMAD.X R20, RZ, RZ, RZ, P2 ;  /* 0x000000ffff147224 */ /* 0x000fe200010e06ff */
[C---:B------:R-:W-:Y:S01]  /*0330*/  IADD3 R10, PT, PT, R14.reuse, 0x1, RZ ;  /* 0x000000010e0a7810 */ /* 0x040fe20007ffe0ff */
[----:B0-----:R-:W-:Y:S01]  /*0340*/  IMAD.WIDE R12, R13, 0x4, R6 ;  /* 0x000000040d0c7825 */ /* 0x001fe200078e0206 */
[----:B------:R-:W-:Y:S02]  /*0350*/  ISETP.GT.AND P3, PT, R14, -0x1, !P3 ;  /* 0xffffffff0e00780c */ /* 0x000fe40005f64270 */
[C---:B------:R-:W-:Y:S02]  /*0360*/  ISETP.GE.AND P1, PT, R10.reuse, UR6, PT ;  /* 0x000000060a007c0c */ /* 0x040fe4000bf26270 */
[----:B------:R-:W-:Y:S02]  /*0370*/  PLOP3.LUT P3, PT, P3, P0, PT, 0x80, 0x8 ;  /* 0x000000000008781c */ /* 0x000fe40001f61070 */
[----:B------:R-:W-:-:S02]  /*0380*/  ISETP.GT.AND P1, PT, R10, -0x1, !P1 ;  /* 0xffffffff0a00780c */ /* 0x000fc40004f24270 */
[----:B--2---:R-:W-:Y:S02]  /*0390*/  LEA R10, P2, R19, R8, 0x2 ;  /* 0x00000008130a7211 */ /* 0x004fe400078410ff */
[----:B------:R-:W-:-:S07]  /*03a0*/  PLOP3.LUT P1, PT, P1, P0, PT, 0x80, 0x8 ;  /* 0x000000000008781c */ /* 0x000fce0000f21070 */
[----:B------:R-:W0:Y:S01]  /*03b0*/  @P3 LDC.64 R16, c[0x0][0x398] ;  /* 0x0000e600ff103b82 */ /* 0x000e220000000a00 */
[----:B------:R-:W-:-:S05]  /*03c0*/  @P3 VIADD R11, R15, UR9 ;  /* 0x000000090f0b3c36 */ /* 0x000fca0008000000 */
[----:B------:R-:W2:Y:S01]  /*03d0*/  @P1 LDG.E R21, desc[UR10][R12.64+0x4] ;  /* 0x0000040a0c151981 */ /* 0x000ea2000c1e1900 */
[----:B0-----:R-:W-:Y:S01]  /*03e0*/  @P3 IMAD.WIDE.U32 R16, R11, 0x4, R16 ;  /* 0x000000040b103825 */ /* 0x001fe200078e0010 */
[----:B------:R-:W-:Y:S02]  /*03f0*/  LEA.HI.X R11, R19, R9, R20, 0x2, P2 ;  /* 0x00000009130b7211 */ /* 0x000fe400010f1414 */
[----:B------:R-:W3:Y:S04]  /*0400*/  @P3 LDG.E R19, desc[UR10][R12.64] ;  /* 0x0000000a0c133981 */ /* 0x000ee8000c1e1900 */
[----:B------:R0:W3:Y:S04]  /*0410*/  @P3 LDG.E R16, desc[UR10][R16.64] ;  /* 0x0000000a10103981 */ /* 0x0000e8000c1e1900 */
[----:B------:R-:W2:Y:S01]  /*0420*/  @P1 LDG.E R20, desc[UR10][R10.64+0x4] ;  /* 0x0000040a0a141981 */ /* 0x000ea2000c1e1900 */
[----:B------:R-:W-:-:S02]  /*0430*/  VIADD R22, R14, 0x2 ;  /* 0x000000020e167836 */ /* 0x000fc40000000000 */
[----:B------:R-:W-:-:S03]  /*0440*/  VIADD R23, R14, 0x3 ;  /* 0x000000030e177836 */ /* 0x000fc60000000000 */
[----:B------:R-:W-:Y:S01]  /*0450*/  ISETP.GE.AND P2, PT, R22, UR6, PT ;  /* 0x0000000616007c0c */ /* 0x000fe2000bf46270 */
[----:B------:R-:W-:Y:S01]  /*0460*/  VIADD R24, R14, 0x4 ;  /* 0x000000040e187836 */ /* 0x000fe20000000000 */
[C---:B------:R-:W-:Y:S02]  /*0470*/  ISETP.GE.AND P6, PT, R23.reuse, UR6, PT ;  /* 0x0000000617007c0c */ /* 0x040fe4000bfc6270 */
[----:B------:R-:W-:Y:S01]  /*0480*/  ISETP.GT.AND P2, PT, R22, -0x1, !P2 ;  /* 0xffffffff1600780c */ /* 0x000fe20005744270 */
[----:B0-----:R-:W-:Y:S01]  /*0490*/  VIADD R17, R14, 0x5 ;  /* 0x000000050e117836 */ /* 0x001fe20000000000 */
[----:B------:R-:W-:Y:S02]  /*04a0*/  ISETP.GE.AND P5, PT, R24, UR6, PT ;  /* 0x0000000618007c0c */ /* 0x000fe4000bfa6270 */
[----:B------:R-:W-:Y:S02]  /*04b0*/  ISETP.GT.AND P6, PT, R23, -0x1, !P6 ;  /* 0xffffffff1700780c */ /* 0x000fe400077c4270 */
[----:B------:R-:W-:-:S02]  /*04c0*/  PLOP3.LUT P2, PT, P2, P0, PT, 0x80, 0x8 ;  /* 0x000000000008781c */ /* 0x000fc40001741070 */
[----:B------:R-:W-:Y:S02]  /*04d0*/  ISETP.GT.AND P5, PT, R24, -0x1, !P5 ;  /* 0xffffffff1800780c */ /* 0x000fe40006fa4270 */
[----:B------:R-:W-:Y:S02]  /*04e0*/  IADD3 R22, PT, PT, R14, 0x6, RZ ;  /* 0x000000060e167810 */ /* 0x000fe40007ffe0ff */
[C---:B------:R-:W-:Y:S02]  /*04f0*/  ISETP.GE.AND P4, PT, R17.reuse, UR6, PT ;  /* 0x0000000611007c0c */ /* 0x040fe4000bf86270 */
[----:B------:R-:W-:Y:S02]  /*0500*/  PLOP3.LUT P5, PT, P5, P0, PT, 0x80, 0x8 ;  /* 0x000000000008781c */ /* 0x000fe40002fa1070 */
[----:B------:R-:W-:-:S03]  /*0510*/  ISETP.GT.AND P4, PT, R17, -0x1, !P4 ;  /* 0xffffffff1100780c */ /* 0x000fc60006784270 */
[----:B------:R-:W4:Y:S01]  /*0520*/  @P2 LDG.E R17, desc[UR10][R12.64+0x8] ;  /* 0x0000080a0c112981 */ /* 0x000f22000c1e1900 */
[----:B------:R-:W-:-:S13]  /*0530*/  PLOP3.LUT P4, PT, P4, P0, PT, 0x80, 0x8 ;  /* 0x000000000008781c */ /* 0x000fda0002781070 */
[----:B------:R-:W5:Y:S01]  /*0540*/  @P4 LDG.E R23, desc[UR10][R12.64+0x14] ;  /* 0x0000140a0c174981 */ /* 0x000f62000c1e1900 */
[----:B---3--:R-:W-:Y:S01]  /*0550*/  @P3 FFMA R2, R19, R16, R2 ;  /* 0x0000001013023223 */ /* 0x008fe20000000002 */
[----:B------:R-:W-:Y:S01]  /*0560*/  PLOP3.LUT P3, PT, P6, P0, PT, 0x80, 0x8 ;  /* 0x000000000008781c */ /* 0x000fe20003761070 */
[----:B------:R-:W-:Y:S01]  /*0570*/  VIADD R16, R14, 0x7 ;  /* 0x000000070e107836 */ /* 0x000fe20000000000 */
[C---:B------:R-:W-:Y:S01]  /*0580*/  ISETP.GE.AND P6, PT, R22.reuse, UR6, PT ;  /* 0x0000000616007c0c */ /* 0x040fe2000bfc6270 */
[----:B--2---:R-:W-:Y:S01]  /*0590*/  @P1 FFMA R2, R21, R20, R2 ;  /* 0x0000001415021223 */ /* 0x004fe20000000002 */
[----:B------:R-:W4:Y:S02]  /*05a0*/  @P2 LDG.E R14, desc[UR10][R10.64+0x8] ;  /* 0x0000080a0a0e2981 */ /* 0x000f24000c1e1900 */
[----:B------:R-:W-:Y:S02]  /*05b0*/  ISETP.GT.AND P6, PT, R22, -0x1, !P6 ;  /* 0xffffffff1600780c */ /* 0x000fe400077c4270 */
[----:B------:R-:W-:Y:S01]  /*05c0*/  ISETP.GE.AND P1, PT, R16, UR6, PT ;  /* 0x0000000610007c0c */ /* 0x000fe2000bf26270 */
[----:B------:R-:W2:Y:S01]  /*05d0*/  @P5 LDG.E R21, desc[UR10][R12.64+0x10] ;  /* 0x0000100a0c155981 */ /* 0x000ea2000c1e1900 */
[----:B------:R-:W-:-:S02]  /*05e0*/  PLOP3.LUT P6, PT, P6, P0, PT, 0x80, 0x8 ;  /* 0x000000000008781c */ /* 0x000fc400037c1070 */
[----:B------:R-:W-:Y:S01]  /*05f0*/  ISETP.GT.AND P1, PT, R16, -0x1, !P1 ;  /* 0xffffffff1000780c */ /* 0x000fe20004f24270 */
[----:B------:R-:W3:Y:S04]  /*0600*/  @P3 LDG.E R19, desc[UR10][R12.64+0xc] ;  /* 0x00000c0a0c133981 */ /* 0x000ee8000c1e1900 */
[----:B------:R-:W3:Y:S01]  /*0610*/  @P3 LDG.E R16, desc[UR10][R10.64+0xc] ;  /* 0x00000c0a0a103981 */ /* 0x000ee2000c1e1900 */
[----:B------:R-:W-:-:S03]  /*0620*/  PLOP3.LUT P1, PT, P1, P0, PT, 0x80, 0x8 ;  /* 0x000000000008781c */ /* 0x000fc60000f21070 */
[----:B------:R-:W2:Y:S04]  /*0630*/  @P5 LDG.E R20, desc[UR10][R10.64+0x10] ;  /* 0x0000100a0a145981 */ /* 0x000ea8000c1e1900 */
[----:B------:R-:W5:Y:S04]  /*0640*/  @P4 LDG.E R22, desc[UR10][R10.64+0x14] ;  /* 0x0000140a0a164981 */ /* 0x000f68000c1e1900 */
[----:B------:R-:W5:Y:S04]  /*0650*/  @P6 LDG.E R25, desc[UR10][R12.64+0x18] ;  /* 0x0000180a0c196981 */ /* 0x000f68000c1e1900 */
[----:B------:R-:W5:Y:S04]  /*0660*/  @P6 LDG.E R24, desc[UR10][R10.64+0x18] ;  /* 0x0000180a0a186981 */ /* 0x000f68000c1e1900 */
[----:B------:R-:W5:Y:S04]  /*0670*/  @P1 LDG.E R27, desc[UR10][R12.64+0x1c] ;  /* 0x00001c0a0c1b1981 */ /* 0x000f68000c1e1900 */
[----:B------:R-:W5:Y:S01]  /*0680*/  @P1 LDG.E R26, desc[UR10][R10.64+0x1c] ;  /* 0x00001c0a0a1a1981 */ /* 0x000f62000c1e1900 */
[----:B------:R-:W-:-:S02]  /*0690*/  VIADD R15, R15, 0x8 ;  /* 0x000000080f0f7836 */ /* 0x000fc40000000000 */
[----:B----4-:R-:W-:-:S03]  /*06a0*/  @P2 FFMA R2, R17, R14, R2 ;  /* 0x0000000e11022223 */ /* 0x010fc60000000002 */
[----:B------:R-:W-:Y:S01]  /*06b0*/  ISETP.NE.AND P2, PT, R15, UR5, PT ;  /* 0x000000050f007c0c */ /* 0x000fe2000bf45270 */
[----:B---3--:R-:W-:-:S04]  /*06c0*/  @P3 FFMA R2, R19, R16, R2 ;  /* 0x0000001013023223 */ /* 0x008fc80000000002 */
[----:B--2---:R-:W-:-:S04]  /*06d0*/  @P5 FFMA R2, R21, R20, R2 ;  /* 0x0000001415025223 */ /* 0x004fc80000000002 */
[----:B-----5:R-:W-:-:S04]  /*06e0*/  @P4 FFMA R2, R23, R22, R2 ;  /* 0x0000001617024223 */ /* 0x020fc80000000002 */
[----:B------:R-:W-:-:S04]  /*06f0*/  @P6 FFMA R2, R25, R24, R2 ;  /* 0x0000001819026223 */ /* 0x000fc80000000002 */
[----:B------:R-:W-:Y:S01]  /*0700*/  @P1 FFMA R2, R27, R26, R2 ;  /* 0x0000001a1b021223 */ /* 0x000fe20000000002 */
[----:B------:R-:W-:Y:S06]  /*0710*/  @P2 BRA `(.L_x_2) ;  /* 0xfffffff800f02947 */ /* 0x000fec000383ffff */
[----:B------:R-:W-:-:S07]  /*0720*/  IMAD.U32 R7, RZ, RZ, UR5 ;  /* 0x00000005ff077e24 */ /* 0x000fce000f8e00ff */
.L_x_1:
[----:B------:R-:W-:-:S09]  /*0730*/  UISETP.NE.AND UP1, UPT, UR7, URZ, UPT ;  /* 0x000000ff0700728c */ /* 0x000fd2000bf25270 */
[----:B------:R-:W-:Y:S05]  /*0740*/  BRA.U !UP1, `(.L_x_3) ;  /* 0x00000005097c7547 */ /* 0x000fea000b800000 */
[----:B------:R-:W-:Y:S02]  /*0750*/  UIADD3 UR6, UPT, UPT, UR7, -0x1, URZ ;  /* 0xffffffff07067890 */ /* 0x000fe4000fffe0ff */
[----:B------:R-:W-:Y:S02]  /*0760*/  UISETP.NE.AND UP2, UPT, UR8, URZ, UPT ;  /* 0x000000ff0800728c */ /* 0x000fe4000bf45270 */
[----:B------:R-:W-:-:S09]  /*0770*/  UISETP.GE.U32.AND UP1, UPT, UR6, 0x3, UPT ;  /* 0x000000030600788c */ /* 0x000fd2000bf26070 */
[----:B------:R-:W-:Y:S05]  /*0780*/  BRA.U !UP1, `(.L_x_4) ;  /* 0x0000000109a47547 */ /* 0x000fea000b800000 */
[----:B------:R-:W0:Y:S01]  /*0790*/  LDCU UR6, c[0x0][0x390] ;  /* 0x00007200ff0677ac */ /* 0x000e220008000800 */
[----:B------:R-:W-:Y:S01]  /*07a0*/  IMAD.IADD R14, R4, 0x1, R7 ;  /* 0x00000001040e7824 */ /* 0x000fe200078e0207 */
[----:B------:R-:W1:Y:S03]  /*07b0*/  LDC.64 R8, c[0x0][0x398] ;  /* 0x0000e600ff087b82 */ /* 0x000e660000000a00 */
[C---:B------:R-:W-:Y:S01]  /*07c0*/  VIADD R6, R14.reuse, 0x1 ;  /* 0x000000010e067836 */ /* 0x040fe20000000000 */
[C---:B------:R-:W-:Y:S01]  /*07d0*/  IADD3 R17, PT, PT, R14.reuse, 0x3, RZ ;  /* 0x000000030e117810 */ /* 0x040fe20007ffe0ff */
[----:B------:R-:W-:-:S03]  /*07e0*/  VIADD R16, R14, 0x2 ;  /* 0x000000020e107836 */ /* 0x000fc60000000000 */
[----:B------:R-:W2:Y:S01]  /*07f0*/  LDC.64 R10, c[0x0][0x380] ;  /* 0x0000e000ff0a7b82 */ /* 0x000ea20000000a00 */
[----:B0-----:R-:W-:Y:S02]  /*0800*/  ISETP.GE.AND P1, PT, R14, UR6, PT ;  /* 0x000000060e007c0c */ /* 0x001fe4000bf26270 */
[----:B------:R-:W-:Y:S02]  /*0810*/  ISETP.GE.AND P4, PT, R6, UR6, PT ;  /* 0x0000000606007c0c */ /* 0x000fe4000bf86270 */
[----:B------:R-:W-:Y:S02]  /*0820*/  ISETP.GT.AND P1, PT, R14, -0x1, !P1 ;  /* 0xffffffff0e00780c */ /* 0x000fe40004f24270 */
[----:B------:R-:W-:Y:S02]  /*0830*/  ISETP.GE.AND P2, PT, R16, UR6, PT ;  /* 0x0000000610007c0c */ /* 0x000fe4000bf46270 */
[----:B------:R-:W-:Y:S02]  /*0840*/  PLOP3.LUT P1, PT, P1, P0, PT, 0x80, 0x8 ;  /* 0x000000000008781c */ /* 0x000fe40000f21070 */
[----:B------:R-:W-:-:S02]  /*0850*/  ISETP.GT.AND P4, PT, R6, -0x1, !P4 ;  /* 0xffffffff0600780c */ /* 0x000fc40006784270 */
[----:B------:R-:W-:Y:S02]  /*0860*/  IADD3 R6, P5, PT, R7, UR9, RZ ;  /* 0x0000000907067c10 */ /* 0x000fe4000ffbe0ff */
[C---:B------:R-:W-:Y:S02]  /*0870*/  ISETP.GE.AND P3, PT, R17.reuse, UR6, PT ;  /* 0x0000000611007c0c */ /* 0x040fe4000bf66270 */
[----:B------:R-:W-:Y:S02]  /*0880*/  ISETP.GT.AND P2, PT, R16, -0x1, !P2 ;  /* 0xffffffff1000780c */ /* 0x000fe40005744270 */
[----:B------:R-:W-:Y:S02]  /*0890*/  PLOP3.LUT P4, PT, P4, P0, PT, 0x80, 0x8 ;  /* 0x000000000008781c */ /* 0x000fe40002781070 */
[----:B------:R-:W-:Y:S01]  /*08a0*/  ISETP.GT.AND P3, PT, R17, -0x1, !P3 ;  /* 0xffffffff1100780c */ /* 0x000fe20005f64270 */
[----:B------:R-:W0:Y:S01]  /*08b0*/  @P1 LDC.64 R12, c[0x0][0x398] ;  /* 0x0000e600ff0c1b82 */ /* 0x000e220000000a00 */
[----:B------:R-:W-:Y:S01]  /*08c0*/  @P1 VIADD R15, R7, UR9 ;  /* 0x00000009070f1c36 */ /* 0x000fe20008000000 */
[----:B------:R-:W-:-:S02]  /*08d0*/  PLOP3.LUT P2, PT, P2, P0, PT, 0x80, 0x8 ;  /* 0x000000000008781c */ /* 0x000fc40001741070 */
[----:B------:R-:W-:Y:S01]  /*08e0*/  PLOP3.LUT P3, PT, P3, P0, PT, 0x80, 0x8 ;  /* 0x000000000008781c */ /* 0x000fe20001f61070 */
[----:B0-----:R-:W-:-:S04]  /*08f0*/  @P1 IMAD.WIDE.U32 R12, R15, 0x4, R12 ;  /* 0x000000040f0c1825 */ /* 0x001fc800078e000c */
[----:B------:R-:W-:Y:S02]  /*0900*/  IMAD R15, R5, UR6, R14 ;  /* 0x00000006050f7c24 */ /* 0x000fe4000f8e020e */
[----:B------:R-:W-:Y:S01]  /*0910*/  IMAD.X R14, RZ, RZ, RZ, P5 ;  /* 0x000000ffff0e7224 */ /* 0x000fe200028e06ff */
[C---:B-1----:R-:W-:Y:S01]  /*0920*/  LEA R8, P5, R6.reuse, R8, 0x2 ;  /* 0x0000000806087211 */ /* 0x042fe200078a10ff */
[----:B--2---:R-:W-:Y:S01]  /*0930*/  IMAD.WIDE R10, R15, 0x4, R10 ;  /* 0x000000040f0a7825 */ /* 0x004fe200078e020a */
[----:B------:R-:W2:Y:S02]  /*0940*/  @P1 LDG.E R12, desc[UR10][R12.64] ;  /* 0x0000000a0c0c1981 */ /* 0x000ea4000c1e1900 */
[----:B------:R-:W-:Y:S02]  /*0950*/  LEA.HI.X R9, R6, R9, R14, 0x2, P5 ;  /* 0x0000000906097211 */ /* 0x000fe400028f140e */
[----:B------:R-:W2:Y:S04]  /*0960*/  @P1 LDG.E R15, desc[UR10][R10.64] ;  /* 0x0000000a0a0f1981 */ /* 0x000ea8000c1e1900 */
[----:B------:R-:W3:Y:S04]  /*0970*/  @P4 LDG.E R17, desc[UR10][R10.64+0x4] ;  /* 0x0000040a0a114981 */ /* 0x000ee8000c1e1900 */
[----:B------:R-:W3:Y:S04]  /*0980*/  @P4 LDG.E R6, desc[UR10][R8.64+0x4] ;  /* 0x0000040a08064981 */ /* 0x000ee8000c1e1900 */
[----:B------:R-:W4:Y:S04]  /*0990*/  @P2 LDG.E R19, desc[UR10][R10.64+0x8] ;  /* 0x0000080a0a132981 */ /* 0x000f28000c1e1900 */
[----:B------:R-:W4:Y:S04]  /*09a0*/  @P2 LDG.E R14, desc[UR10][R8.64+0x8] ;  /* 0x0000080a080e2981 */ /* 0x000f28000c1e1900 */
[----:B------:R-:W5:Y:S04]  /*09b0*/  @P3 LDG.E R21, desc[UR10][R10.64+0xc] ;  /* 0x00000c0a0a153981 */ /* 0x000f68000c1e1900 */
[----:B------:R-:W5:Y:S01]  /*09c0*/  @P3 LDG.E R16, desc[UR10][R8.64+0xc] ;  /* 0x00000c0a08103981 */ /* 0x000f62000c1e1900 */
[----:B------:R-:W-:-:S02]  /*09d0*/  VIADD R7, R7, 0x4 ;  /* 0x0000000407077836 */ /* 0x000fc40000000000 */
[----:B--2---:R-:W-:-:S04]  /*09e0*/  @P1 FFMA R2, R15, R12, R2 ;  /* 0x0000000c0f021223 */ /* 0x004fc80000000002 */
[----:B---3--:R-:W-:-:S04]  /*09f0*/  @P4 FFMA R2, R17, R6, R2 ;  /* 0x0000000611024223 */ /* 0x008fc80000000002 */
[----:B----4-:R-:W-:-:S04]  /*0a00*/  @P2 FFMA R2, R19, R14, R2 ;  /* 0x0000000e13022223 */ /* 0x010fc80000000002 */
[----:B-----5:R-:W-:-:S07]  /*0a10*/  @P3 FFMA R2, R21, R16, R2 ;  /* 0x0000001015023223 */ /* 0x020fce0000000002 */
.L_x_4:
[----:B------:R-:W-:Y:S05]  /*0a20*/  BRA.U !UP2, `(.L_x_3) ;  /* 0x000000010ac47547 */ /* 0x000fea000b800000 */
[----:B------:R-:W0:Y:S01]  /*0a30*/  LDCU UR6, c[0x0][0x3a0] ;  /* 0x00007400ff0677ac */ /* 0x000e220008000800 */
[----:B------:R-:W-:Y:S02]  /*0a40*/  UISETP.NE.AND UP1, UPT, UR8, 0x1, UPT ;  /* 0x000000010800788c */ /* 0x000fe4000bf25270 */
[----:B0-----:R-:W-:-:S07]  /*0a50*/  ULOP3.LUT UP2, URZ, UR6, 0x1, URZ, 0xc0, !UPT ;  /* 0x0000000106ff7892 */ /* 0x001fce000f84c0ff */
[----:B------:R-:W-:Y:S05]  /*0a60*/  BRA.U !UP1, `(.L_x_5) ;  /* 0x00000001096c7547 */ /* 0x000fea000b800000 */
[----:B------:R-:W0:Y:S01]  /*0a70*/  LDCU UR6, c[0x0][0x390] ;  /* 0x00007200ff0677ac */ /* 0x000e220008000800 */
[----:B------:R-:W-:Y:S01]  /*0a80*/  IMAD.IADD R6, R4, 0x1, R7 ;  /* 0x0000000104067824 */ /* 0x000fe200078e0207 */
[----:B------:R-:W1:Y:S03]  /*0a90*/  LDC.64 R12, c[0x0][0x380] ;  /* 0x0000e000ff0c7b82 */ /* 0x000e660000000a00 */
[C---:B------:R-:W-:Y:S01]  /*0aa0*/  VIADD R8, R6.reuse, 0x1 ;  /* 0x0000000106087836 */ /* 0x040fe20000000000 */
[----:B0-----:R-:W-:Y:S01]  /*0ab0*/  ISETP.GE.AND P1, PT, R6, UR6, PT ;  /* 0x0000000606007c0c */ /* 0x001fe2000bf26270 */
[----:B------:R-:W-:-:S03]  /*0ac0*/  IMAD R15, R5, UR6, R6 ;  /* 0x00000006050f7c24 */ /* 0x000fc6000f8e0206 */
[----:B------:R-:W-:Y:S02]  /*0ad0*/  ISETP.GE.AND P2, PT, R8, UR6, PT ;  /* 0x0000000608007c0c */ /* 0x000fe4000bf46270 */
[----:B------:R-:W-:Y:S02]  /*0ae0*/  ISETP.GT.AND P1, PT, R6, -0x1, !P1 ;  /* 0xffffffff0600780c */ /* 0x000fe40004f24270 */
[----:B------:R-:W-:Y:S02]  /*0af0*/  ISETP.GT.AND P2, PT, R8, -0x1, !P2 ;  /* 0xffffffff0800780c */ /* 0x000fe40005744270 */
[----:B------:R-:W-:Y:S01]  /*0b00*/  PLOP3.LUT P1, PT, P1, P0, PT, 0x80, 0x8 ;  /* 0x000000000008781c */ /* 0x000fe20000f21070 */
[----:B-1----:R-:W-:Y:S01]  /*0b10*/  IMAD.WIDE R12, R15, 0x4, R12 ;  /* 0x000000040f0c7825 */ /* 0x002fe200078e020c */
[----:B------:R-:W-:-:S11]  /*0b20*/  PLOP3.LUT P2, PT, P2, P0, PT, 0x80, 0x8 ;  /* 0x000000000008781c */ /* 0x000fd60001741070 */
[----:B------:R-:W0:Y:S01]  /*0b30*/  @P1 LDC.64 R10, c[0x0][0x398] ;  /* 0x0000e600ff0a1b82 */ /* 0x000e220000000a00 */
[C---:B------:R-:W-:Y:S01]  /*0b40*/  @P1 IADD3 R17, PT, PT, R7.reuse, UR9, RZ ;  /* 0x0000000907111c10 */ /* 0x040fe2000fffe0ff */
[----:B------:R-:W2:Y:S01]  /*0b50*/  @P1 LDG.E R15, desc[UR10][R12.64] ;  /* 0x0000000a0c0f1981 */ /* 0x000ea2000c1e1900 */
[----:B------:R-:W-:-:S05]  /*0b60*/  @P2 IADD3 R6, P3, PT, R7, UR9, RZ ;  /* 0x0000000907062c10 */ /* 0x000fca000ff7e0ff */
[----:B------:R-:W1:Y:S01]  /*0b70*/  @P2 LDC.64 R8, c[0x0][0x398] ;  /* 0x0000e600ff082b82 */ /* 0x000e620000000a00 */
[----:B------:R-:W-:Y:S02]  /*0b80*/  @P2 IMAD.X R14, RZ, RZ, RZ, P3 ;  /* 0x000000ffff0e2224 */ /* 0x000fe400018e06ff */
[----:B0-----:R-:W-:Y:S02]  /*0b90*/  @P1 IMAD.WIDE.U32 R10, R17, 0x4, R10 ;  /* 0x00000004110a1825 */ /* 0x001fe400078e000a */
[----:B------:R-:W3:Y:S04]  /*0ba0*/  @P2 LDG.E R17, desc[UR10][R12.64+0x4] ;  /* 0x0000040a0c112981 */ /* 0x000ee8000c1e1900 */
[----:B------:R-:W2:Y:S01]  /*0bb0*/  @P1 LDG.E R11, desc[UR10][R10.64] ;  /* 0x0000000a0a0b1981 */ /* 0x000ea2000c1e1900 */
[----:B-1----:R-:W-:-:S04]  /*0bc0*/  @P2 LEA R8, P3, R6, R8, 0x2 ;  /* 0x0000000806082211 */ /* 0x002fc800078610ff */
[----:B------:R-:W-:-:S05]  /*0bd0*/  @P2 LEA.HI.X R9, R6, R9, R14, 0x2, P3 ;  /* 0x0000000906092211 */ /* 0x000fca00018f140e */
[----:B------:R-:W3:Y:S01]  /*0be0*/  @P2 LDG.E R8, desc[UR10][R8.64+0x4] ;  /* 0x0000040a08082981 */ /* 0x000ee2000c1e1900 */
[----:B------:R-:W-:Y:S02]  /*0bf0*/  VIADD R7, R7, 0x2 ;  /* 0x0000000207077836 */ /* 0x000fe40000000000 */
[----:B--2---:R-:W-:-:S04]  /*0c00*/  @P1 FFMA R2, R11, R15, R2 ;  /* 0x0000000f0b021223 */ /* 0x004fc80000000002 */
[----:B---3--:R-:W-:-:S07]  /*0c10*/  @P2 FFMA R2, R17, R8, R2 ;  /* 0x0000000811022223 */ /* 0x008fce0000000002 */
.L_x_5:
[----:B------:R-:W-:Y:S05]  /*0c20*/  BRA.U !UP2, `(.L_x_3) ;  /* 0x000000010a447547 */ /* 0x000fea000b800000 */
[----:B------:R-:W0:Y:S01]  /*0c30*/  LDCU UR6, c[0x0][0x390] ;  /* 0x00007200ff0677ac */ /* 0x000e220008000800 */
[----:B------:R-:W-:Y:S01]  /*0c40*/  IMAD.IADD R6, R4, 0x1, R7 ;  /* 0x0000000104067824 */ /* 0x000fe200078e0207 */
[----:B------:R-:W-:Y:S04]  /*0c50*/  BSSY.RECONVERGENT B0, `(.L_x_3) ;  /* 0x000000e000007945 */ /* 0x000fe80003800200 */
[----:B0-----:R-:W-:-:S04]  /*0c60*/  ISETP.GE.AND P1, PT, R6, UR6, PT ;  /* 0x0000000606007c0c */ /* 0x001fc8000bf26270 */
[----:B------:R-:W-:-:S04]  /*0c70*/  ISETP.GT.AND P1, PT, R6, -0x1, !P1 ;  /* 0xffffffff0600780c */ /* 0x000fc80004f24270 */
[----:B------:R-:W-:-:S13]  /*0c80*/  PLOP3.LUT P1, PT, P1, P0, PT, 0x80, 0x8 ;  /* 0x000000000008781c */ /* 0x000fda0000f21070 */
[----:B------:R-:W-:Y:S05]  /*0c90*/  @!P1 BRA `(.L_x_6) ;  /* 0x0000000000249947 */ /* 0x000fea0003800000 */
[----:B------:R-:W0:Y:S01]  /*0ca0*/  LDC.64 R8, c[0x0][0x380] ;  /* 0x0000e000ff087b82 */ /* 0x000e220000000a00 */
[----:B------:R-:W-:Y:S02]  /*0cb0*/  IMAD R5, R5, UR6, R6 ;  /* 0x0000000605057c24 */ /* 0x000fe4000f8e0206 */
[----:B------:R-:W-:-:S05]  /*0cc0*/  VIADD R13, R7, UR9 ;  /* 0x00000009070d7c36 */ /* 0x000fca0008000000 */
[----:B------:R-:W1:Y:S01]  /*0cd0*/  LDC.64 R10, c[0x0][0x398] ;  /* 0x0000e600ff0a7b82 */ /* 0x000e620000000a00 */
[----:B0-----:R-:W-:-:S06]  /*0ce0*/  IMAD.WIDE R6, R5, 0x4, R8 ;  /* 0x0000000405067825 */ /* 0x001fcc00078e0208 */
[----:B------:R-:W2:Y:S01]  /*0cf0*/  LDG.E R7, desc[UR10][R6.64] ;  /* 0x0000000a06077981 */ /* 0x000ea2000c1e1900 */
[----:B-1----:R-:W-:-:S06]  /*0d00*/  IMAD.WIDE.U32 R8, R13, 0x4, R10 ;  /* 0x000000040d087825 */ /* 0x002fcc00078e000a */
[----:B------:R-:W2:Y:S02]  /*0d10*/  LDG.E R8, desc[UR10][R8.64] ;  /* 0x0000000a08087981 */ /* 0x000ea4000c1e1900 */
[----:B--2---:R-:W-:-:S07]  /*0d20*/  FFMA R2, R7, R8, R2 ;  /* 0x0000000807027223 */ /* 0x004fce0000000002 */
.L_x_6:
[----:B------:R-:W-:Y:S05]  /*0d30*/  BSYNC.RECONVERGENT B0 ;  /* 0x0000000000007941 */ /* 0x000fea0003800200 */
.L_x_3:
[----:B------:R-:W-:Y:S05]  /*0d40*/  BRA.U UP0, `(.L_x_7) ;  /* 0xfffffff500287547 */ /* 0x000fea000b83ffff */
.L_x_0:
[----:B------:R-:W0:Y:S01]  /*0d50*/  LDC.64 R4, c[0x0][0x388] ;  /* 0x0000e200ff047b82 */ /* 0x000e220000000a00 */
[----:B------:R-:W1:Y:S02]  /*0d60*/  LDCU UR6, c[0x0][0x390] ;  /* 0x00007200ff0677ac */ /* 0x000e640008000800 */
[----:B-1----:R-:W-:-:S04]  /*0d70*/  IMAD R3, R0, UR6, R3 ;  /* 0x0000000600037c24 */ /* 0x002fc8000f8e0203 */
[----:B0-----:R-:W-:-:S05]  /*0d80*/  IMAD.WIDE R4, R3, 0x4, R4 ;  /* 0x0000000403047825 */ /* 0x001fca00078e0204 */
[----:B------:R-:W-:Y:S01]  /*0d90*/  STG.E desc[UR10][R4.64], R2 ;  /* 0x0000000204007986 */ /* 0x000fe2000c10190a */
[----:B------:R-:W-:Y:S05]  /*0da0*/  EXIT ;  /* 0x000000000000794d */ /* 0x000fea0003800000 */
.L_x_8:
[----:B------:R-:W-:-:S00]  /*0db0*/  BRA `(.L_x_8) ;  /* 0xfffffffc00fc7947 */ /* 0x000fc0000383ffff */
[----:B------:R-:W-:-:S00]  /*0dc0*/  NOP ;  /* 0x0000000000007918 */ /* 0x000fc00000000000 */
        /* <DEDUP_REMOVED lines=11> */
.L_x_9:


//--------------------- .nv.shared.reserved.0     --------------------------
	.section	.nv.shared.reserved.0,"aw",@nobits
	.weak		__nv_reservedSMEM_offset_0_alias
	.size		__nv_reservedSMEM_offset_0_alias, 0, 64
	.other		__nv_reservedSMEM_offset_0_alias,@"STO_CUDA_RESERVED_SHARED STV_DEFAULT"
__nv_reservedSMEM_offset_0_alias:
	.zero		0
	.zero		64


//--------------------- .nv.constant0._Z10conv2D_gpuPKfPfiiS0_ii --------------------------
	.section	.nv.constant0._Z10conv2D_gpuPKfPfiiS0_ii,"a",@progbits
	.sectionflags	@""
	.align	4
.nv.constant0._Z10conv2D_gpuPKfPfiiS0_ii:
	.zero		936


//--------------------- SYMBOLS --------------------------

	.type		.nv.reservedSmem.offset0,@object
	.size		.nv.reservedSmem.offset0,0x4
